//
// Generated by NVIDIA NVVM Compiler
//
// Compiler Build ID: CL-36424714
// Cuda compilation tools, release 13.0, V13.0.88
// Based on NVVM 20.0.0
//

.version 9.0
.target sm_100
.address_size 64

	// .globl	_Z15generate_kernelPcS_PKci

.visible .entry _Z15generate_kernelPcS_PKci(
	.param .u64 .ptr .align 1 _Z15generate_kernelPcS_PKci_param_0,
	.param .u64 .ptr .align 1 _Z15generate_kernelPcS_PKci_param_1,
	.param .u64 .ptr .align 1 _Z15generate_kernelPcS_PKci_param_2,
	.param .u32 _Z15generate_kernelPcS_PKci_param_3
)
{
	.reg .pred 	%p<12>;
	.reg .b16 	%rs<10>;
	.reg .b32 	%r<20>;
	.reg .b64 	%rd<23>;

	ld.param.u64 	%rd6, [_Z15generate_kernelPcS_PKci_param_0];
	ld.param.u64 	%rd7, [_Z15generate_kernelPcS_PKci_param_1];
	ld.param.u64 	%rd8, [_Z15generate_kernelPcS_PKci_param_2];
	ld.param.u32 	%r9, [_Z15generate_kernelPcS_PKci_param_3];
	cvta.to.global.u64 	%rd1, %rd8;
	mov.u32 	%r10, %ctaid.x;
	mov.u32 	%r11, %ntid.x;
	mov.u32 	%r12, %tid.x;
	mad.lo.s32 	%r1, %r10, %r11, %r12;
	setp.ge.s32 	%p1, %r1, %r9;
	@%p1 bra 	$L__BB0_8;
	cvta.to.global.u64 	%rd9, %rd7;
	shl.b32 	%r2, %r1, 6;
	cvt.s64.s32 	%rd10, %r2;
	add.s64 	%rd2, %rd9, %rd10;
	ld.global.u8 	%rs8, [%rd1];
	setp.eq.s16 	%p2, %rs8, 0;
	mov.b32 	%r17, 0;
	@%p2 bra 	$L__BB0_4;
	mov.b64 	%rd22, 0;
$L__BB0_3:
	cvt.u32.u64 	%r14, %rd22;
	add.s64 	%rd12, %rd2, %rd22;
	st.global.u8 	[%rd12], %rs8;
	add.s32 	%r17, %r14, 1;
	cvt.u64.u32 	%rd4, %r17;
	add.s64 	%rd13, %rd1, %rd22;
	ld.global.u8 	%rs8, [%rd13+1];
	setp.ne.s16 	%p3, %rs8, 0;
	setp.lt.u64 	%p4, %rd22, 62;
	and.pred  	%p5, %p3, %p4;
	mov.u64 	%rd22, %rd4;
	@%p5 bra 	$L__BB0_3;
$L__BB0_4:
	cvta.to.global.u64 	%rd15, %rd6;
	add.s64 	%rd5, %rd15, %rd10;
	ld.global.u8 	%rs9, [%rd5];
	setp.eq.s16 	%p6, %rs9, 0;
	setp.gt.u32 	%p7, %r17, 62;
	or.pred  	%p8, %p6, %p7;
	mov.u32 	%r19, %r17;
	@%p8 bra 	$L__BB0_7;
	mov.b32 	%r18, 0;
$L__BB0_6:
	add.s32 	%r16, %r18, %r17;
	add.s32 	%r6, %r18, 1;
	add.s32 	%r19, %r6, %r17;
	cvt.u64.u32 	%rd16, %r16;
	add.s64 	%rd17, %rd2, %rd16;
	st.global.u8 	[%rd17], %rs9;
	cvt.u64.u32 	%rd18, %r18;
	add.s64 	%rd19, %rd5, %rd18;
	ld.global.u8 	%rs9, [%rd19+1];
	setp.ne.s16 	%p9, %rs9, 0;
	setp.lt.u32 	%p10, %r16, 62;
	and.pred  	%p11, %p9, %p10;
	mov.u32 	%r18, %r6;
	@%p11 bra 	$L__BB0_6;
$L__BB0_7:
	cvt.u64.u32 	%rd20, %r19;
	add.s64 	%rd21, %rd2, %rd20;
	mov.b16 	%rs7, 0;
	st.global.u8 	[%rd21], %rs7;
$L__BB0_8:
	ret;

}


// ===== COMPILED SASS (sm_100) =====

	.target	sm_100

	.elftype	@"ET_EXEC"


//--------------------- .note.nv.tkinfo           --------------------------
	.section	.note.nv.tkinfo,"",@"SHT_NOTE"
	.sectionflags	@"SHF_NOTE_NV_TKINFO"
	.tkinfo
        /*0018*/ 	.word	0x00000002
        /*0030*/ 	.string	""
        /*0030*/ 	.string	"ptxas"
        /*0030*/ 	.string	"Cuda compilation tools, release 13.0, V13.0.88"
        /*0030*/ 	.string	"Build cuda_13.0.r13.0/compiler.36424714_0"
        /*0030*/ 	.string	"-arch sm_100 -m 64 "



//--------------------- .note.nv.cuinfo           --------------------------
	.section	.note.nv.cuinfo,"",@"SHT_NOTE"
	.sectionflags	@"SHF_NOTE_NV_CUINFO"
        /*0018*/ 	.short	0x0002
        /*001a*/ 	.short	0x0064
        /*001c*/ 	.short	0x0082
	.zero		2


//--------------------- .nv.info                  --------------------------
	.section	.nv.info,"",@"SHT_CUDA_INFO"
	.align	4


	//----- nvinfo : EIATTR_REGCOUNT
	.align		4
        /*0000*/ 	.byte	0x04, 0x2f
        /*0002*/ 	.short	(.L_1 - .L_0)
	.align		4
.L_0:
        /*0004*/ 	.word	index@(_Z15generate_kernelPcS_PKci)
        /*0008*/ 	.word	0x00000012


	//----- nvinfo : EIATTR_FRAME_SIZE
	.align		4
.L_1:
        /*000c*/ 	.byte	0x04, 0x11
        /*000e*/ 	.short	(.L_3 - .L_2)
	.align		4
.L_2:
        /*0010*/ 	.word	index@(_Z15generate_kernelPcS_PKci)
        /*0014*/ 	.word	0x00000000


	//----- nvinfo : EIATTR_MIN_STACK_SIZE
	.align		4
.L_3:
        /*0018*/ 	.byte	0x04, 0x12
        /*001a*/ 	.short	(.L_5 - .L_4)
	.align		4
.L_4:
        /*001c*/ 	.word	index@(_Z15generate_kernelPcS_PKci)
        /*0020*/ 	.word	0x00000000
.L_5:


//--------------------- .nv.compat                --------------------------
	.section	.nv.compat,"",@"SHT_CUDA_COMPAT_INFO"
	.align	4
        /*0000*/ 	.byte	0x02, 0x09, 0x00, 0x00, 0x02, 0x02, 0x01, 0x00, 0x02, 0x05, 0x05, 0x00, 0x03, 0x07, 0x01, 0x01
        /*0010*/ 	.byte	0x02, 0x03, 0x00, 0x00, 0x02, 0x06, 0x01, 0x00, 0x04, 0x0b, 0x08, 0x00, 0x09, 0x00, 0x00, 0x00
        /*0020*/ 	.byte	0x00, 0x00, 0x00, 0x00


//--------------------- .nv.info._Z15generate_kernelPcS_PKci --------------------------
	.section	.nv.info._Z15generate_kernelPcS_PKci,"",@"SHT_CUDA_INFO"
	.sectionflags	@""
	.align	4


	//----- nvinfo : EIATTR_CUDA_API_VERSION
	.align		4
        /*0000*/ 	.byte	0x04, 0x37
        /*0002*/ 	.short	(.L_7 - .L_6)
.L_6:
        /*0004*/ 	.word	0x00000082


	//----- nvinfo : EIATTR_KPARAM_INFO
	.align		4
.L_7:
        /*0008*/ 	.byte	0x04, 0x17
        /*000a*/ 	.short	(.L_9 - .L_8)
.L_8:
        /*000c*/ 	.word	0x00000000
        /*0010*/ 	.short	0x0003
        /*0012*/ 	.short	0x0018
        /*0014*/ 	.byte	0x00, 0xf0, 0x11, 0x00


	//----- nvinfo : EIATTR_KPARAM_INFO
	.align		4
.L_9:
        /*0018*/ 	.byte	0x04, 0x17
        /*001a*/ 	.short	(.L_11 - .L_10)
.L_10:
        /*001c*/ 	.word	0x00000000
        /*0020*/ 	.short	0x0002
        /*0022*/ 	.short	0x0010
        /*0024*/ 	.byte	0x00, 0xf5, 0x21, 0x00


	//----- nvinfo : EIATTR_KPARAM_INFO
	.align		4
.L_11:
        /*0028*/ 	.byte	0x04, 0x17
        /*002a*/ 	.short	(.L_13 - .L_12)
.L_12:
        /*002c*/ 	.word	0x00000000
        /*0030*/ 	.short	0x0001
        /*0032*/ 	.short	0x0008
        /*0034*/ 	.byte	0x00, 0xf5, 0x21, 0x00


	//----- nvinfo : EIATTR_KPARAM_INFO
	.align		4
.L_13:
        /*0038*/ 	.byte	0x04, 0x17
        /*003a*/ 	.short	(.L_15 - .L_14)
.L_14:
        /*003c*/ 	.word	0x00000000
        /*0040*/ 	.short	0x0000
        /*0042*/ 	.short	0x0000
        /*0044*/ 	.byte	0x00, 0xf5, 0x21, 0x00


	//----- nvinfo : EIATTR_SPARSE_MMA_MASK
	.align		4
.L_15:
        /*0048*/ 	.byte	0x03, 0x50
        /*004a*/ 	.short	0x0000


	//----- nvinfo : EIATTR_MAXREG_COUNT
	.align		4
        /*004c*/ 	.byte	0x03, 0x1b
        /*004e*/ 	.short	0x00ff


	//----- nvinfo : EIATTR_MERCURY_ISA_VERSION
	.align		4
        /*0050*/ 	.byte	0x03, 0x5f
        /*0052*/ 	.short	0x0101


	//----- nvinfo : EIATTR_VRC_CTA_INIT_COUNT
	.align		4
        /*0054*/ 	.byte	0x02, 0x4a
	.zero		1
	.zero		1


	//----- nvinfo : EIATTR_EXIT_INSTR_OFFSETS
	.align		4
        /*0058*/ 	.byte	0x04, 0x1c
        /*005a*/ 	.short	(.L_17 - .L_16)


	//   ....[0]....
.L_16:
        /*005c*/ 	.word	0x00000070


	//   ....[1]....
        /*0060*/ 	.word	0x000003e0


	//----- nvinfo : EIATTR_CRS_STACK_SIZE
	.align		4
.L_17:
        /*0064*/ 	.byte	0x04, 0x1e
        /*0066*/ 	.short	(.L_19 - .L_18)
.L_18:
        /*0068*/ 	.word	0x00000000


	//----- nvinfo : EIATTR_CBANK_PARAM_SIZE
	.align		4
.L_19:
        /*006c*/ 	.byte	0x03, 0x19
        /*006e*/ 	.short	0x001c


	//----- nvinfo : EIATTR_PARAM_CBANK
	.align		4
        /*0070*/ 	.byte	0x04, 0x0a
        /*0072*/ 	.short	(.L_21 - .L_20)
	.align		4
.L_20:
        /*0074*/ 	.word	index@(.nv.constant0._Z15generate_kernelPcS_PKci)
        /*0078*/ 	.short	0x0380
        /*007a*/ 	.short	0x001c


	//----- nvinfo : EIATTR_SW_WAR
	.align		4
.L_21:
        /*007c*/ 	.byte	0x04, 0x36
        /*007e*/ 	.short	(.L_23 - .L_22)
.L_22:
        /*0080*/ 	.word	0x00000008
.L_23:


//--------------------- .nv.callgraph             --------------------------
	.section	.nv.callgraph,"",@"SHT_CUDA_CALLGRAPH"
	.align	4
	.sectionentsize	8
	.align		4
        /*0000*/ 	.word	0x00000000
	.align		4
        /*0004*/ 	.word	0xffffffff
	.align		4
        /*0008*/ 	.word	0x00000000
	.align		4
        /*000c*/ 	.word	0xfffffffe
	.align		4
        /*0010*/ 	.word	0x00000000
	.align		4
        /*0014*/ 	.word	0xfffffffd
	.align		4
        /*0018*/ 	.word	0x00000000
	.align		4
        /*001c*/ 	.word	0xfffffffc


//--------------------- .text._Z15generate_kernelPcS_PKci --------------------------
	.section	.text._Z15generate_kernelPcS_PKci,"ax",@progbits
	.align	128
        .global         _Z15generate_kernelPcS_PKci
        .type           _Z15generate_kernelPcS_PKci,@function
        .size           _Z15generate_kernelPcS_PKci,(.L_x_6 - _Z15generate_kernelPcS_PKci)
        .other          _Z15generate_kernelPcS_PKci,@"STO_CUDA_ENTRY STV_DEFAULT"
_Z15generate_kernelPcS_PKci:
.text._Z15generate_kernelPcS_PKci:
[----:B------:R-:W-:Y:S01]  /*0000*/  LDC R1, c[0x0][0x37c] ;  /* 0x0000df00ff017b82 */ /* 0x000fe20000000800 */
[----:B------:R-:W0:Y:S07]  /*0010*/  S2R R3, SR_TID.X ;  /* 0x0000000000037919 */ /* 0x000e2e0000002100 */
[----:B------:R-:W0:Y:S01]  /*0020*/  S2UR UR4, SR_CTAID.X ;  /* 0x00000000000479c3 */ /* 0x000e220000002500 */
[----:B------:R-:W1:Y:S07]  /*0030*/  LDCU UR5, c[0x0][0x398] ;  /* 0x00007300ff0577ac */ /* 0x000e6e0008000800 */
[----:B------:R-:W0:Y:S02]  /*0040*/  LDC R0, c[0x0][0x360] ;  /* 0x0000d800ff007b82 */ /* 0x000e240000000800 */
[----:B0-----:R-:W-:-:S05]  /*0050*/  IMAD R0, R0, UR4, R3 ;  /* 0x0000000400007c24 */ /* 0x001fca000f8e0203 */
[----:B-1----:R-:W-:-:S13]  /*0060*/  ISETP.GE.AND P0, PT, R0, UR5, PT ;  /* 0x0000000500007c0c */ /* 0x002fda000bf06270 */
[----:B------:R-:W-:Y:S05]  /*0070*/  @P0 EXIT ;  /* 0x000000000000094d */ /* 0x000fea0003800000 */
[----:B------:R-:W0:Y:S01]  /*0080*/  LDC.64 R2, c[0x0][0x390] ;  /* 0x0000e400ff027b82 */ /* 0x000e220000000a00 */
[----:B------:R-:W0:Y:S01]  /*0090*/  LDCU.64 UR4, c[0x0][0x358] ;  /* 0x00006b00ff0477ac */ /* 0x000e220008000a00 */
[----:B------:R-:W1:Y:S01]  /*00a0*/  LDCU.64 UR6, c[0x0][0x388] ;  /* 0x00007100ff0677ac */ /* 0x000e620008000a00 */
[----:B0-----:R-:W2:Y:S01]  /*00b0*/  LDG.E.U8 R2, desc[UR4][R2.64] ;  /* 0x0000000402027981 */ /* 0x001ea2000c1e1100 */
[----:B------:R-:W-:Y:S02]  /*00c0*/  IMAD.SHL.U32 R0, R0, 0x40, RZ ;  /* 0x0000004000007824 */ /* 0x000fe400078e00ff */
[----:B------:R-:W-:-:S03]  /*00d0*/  IMAD.MOV.U32 R8, RZ, RZ, RZ ;  /* 0x000000ffff087224 */ /* 0x000fc600078e00ff */
[----:B------:R-:W-:Y:S02]  /*00e0*/  SHF.R.S32.HI R10, RZ, 0x1f, R0 ;  /* 0x0000001fff0a7819 */ /* 0x000fe40000011400 */
[----:B-1----:R-:W-:-:S04]  /*00f0*/  IADD3 R13, P1, PT, R0, UR6, RZ ;  /* 0x00000006000d7c10 */ /* 0x002fc8000ff3e0ff */
[----:B------:R-:W-:Y:S02]  /*0100*/  IADD3.X R15, PT, PT, R10, UR7, RZ, P1, !PT ;  /* 0x000000070a0f7c10 */ /* 0x000fe40008ffe4ff */
[----:B--2---:R-:W-:-:S13]  /*0110*/  ISETP.NE.AND P0, PT, R2, RZ, PT ;  /* 0x000000ff0200720c */ /* 0x004fda0003f05270 */
[----:B------:R-:W-:Y:S05]  /*0120*/  @!P0 BRA `(.L_x_0) ;  /* 0x0000000000408947 */ /* 0x000fea0003800000 */
[----:B------:R-:W-:Y:S02]  /*0130*/  PRMT R9, R2, 0x7610, R9 ;  /* 0x0000761002097816 */ /* 0x000fe40000000009 */
[----:B------:R-:W-:Y:S01]  /*0140*/  CS2R R2, SRZ ;  /* 0x0000000000027805 */ /* 0x000fe2000001ff00 */
[----:B------:R-:W0:Y:S06]  /*0150*/  LDCU.64 UR6, c[0x0][0x390] ;  /* 0x00007200ff0677ac */ /* 0x000e2c0008000a00 */
.L_x_1:
[C---:B------:R-:W-:Y:S02]  /*0160*/  IADD3 R4, P0, PT, R2.reuse, R13, RZ ;  /* 0x0000000d02047210 */ /* 0x040fe40007f1e0ff */
[----:B0-----:R-:W-:-:S03]  /*0170*/  IADD3 R6, P1, PT, R2, UR6, RZ ;  /* 0x0000000602067c10 */ /* 0x001fc6000ff3e0ff */
[C---:B------:R-:W-:Y:S01]  /*0180*/  IMAD.X R5, R3.reuse, 0x1, R15, P0 ;  /* 0x0000000103057824 */ /* 0x040fe200000e060f */
[----:B------:R-:W-:-:S04]  /*0190*/  IADD3.X R7, PT, PT, R3, UR7, RZ, P1, !PT ;  /* 0x0000000703077c10 */ /* 0x000fc80008ffe4ff */
[----:B------:R0:W-:Y:S04]  /*01a0*/  STG.E.U8 desc[UR4][R4.64], R9 ;  /* 0x0000000904007986 */ /* 0x0001e8000c101104 */
[----:B0-----:R-:W2:Y:S01]  /*01b0*/  LDG.E.U8 R9, desc[UR4][R6.64+0x1] ;  /* 0x0000010406097981 */ /* 0x001ea2000c1e1100 */
[C---:B------:R-:W-:Y:S01]  /*01c0*/  ISETP.GE.U32.AND P0, PT, R2.reuse, 0x3e, PT ;  /* 0x0000003e0200780c */ /* 0x040fe20003f06070 */
[----:B------:R-:W-:-:S03]  /*01d0*/  VIADD R8, R2, 0x1 ;  /* 0x0000000102087836 */ /* 0x000fc60000000000 */
[----:B------:R-:W-:Y:S01]  /*01e0*/  ISETP.GE.U32.AND.EX P0, PT, R3, RZ, PT, P0 ;  /* 0x000000ff0300720c */ /* 0x000fe20003f06100 */
[----:B------:R-:W-:Y:S02]  /*01f0*/  IMAD.MOV.U32 R2, RZ, RZ, R8 ;  /* 0x000000ffff027224 */ /* 0x000fe400078e0008 */
[----:B------:R-:W-:Y:S01]  /*0200*/  IMAD.MOV.U32 R3, RZ, RZ, RZ ;  /* 0x000000ffff037224 */ /* 0x000fe200078e00ff */
[----:B--2---:R-:W-:-:S13]  /*0210*/  ISETP.NE.AND P1, PT, R9, RZ, PT ;  /* 0x000000ff0900720c */ /* 0x004fda0003f25270 */
[----:B------:R-:W-:Y:S05]  /*0220*/  @!P0 BRA P1, `(.L_x_1) ;  /* 0xfffffffc00cc8947 */ /* 0x000fea000083ffff */
.L_x_0:
[----:B------:R-:W0:Y:S02]  /*0230*/  LDCU.64 UR6, c[0x0][0x380] ;  /* 0x00007000ff0677ac */ /* 0x000e240008000a00 */
[----:B0-----:R-:W-:-:S04]  /*0240*/  IADD3 R2, P0, PT, R0, UR6, RZ ;  /* 0x0000000600027c10 */ /* 0x001fc8000ff1e0ff */
[----:B------:R-:W-:-:S05]  /*0250*/  IADD3.X R3, PT, PT, R10, UR7, RZ, P0, !PT ;  /* 0x000000070a037c10 */ /* 0x000fca00087fe4ff */
[----:B------:R-:W2:Y:S01]  /*0260*/  LDG.E.U8 R0, desc[UR4][R2.64] ;  /* 0x0000000402007981 */ /* 0x000ea2000c1e1100 */
[----:B------:R-:W-:Y:S01]  /*0270*/  ISETP.GT.U32.AND P0, PT, R8, 0x3e, PT ;  /* 0x0000003e0800780c */ /* 0x000fe20003f04070 */
[----:B------:R-:W-:Y:S01]  /*0280*/  BSSY.RECONVERGENT B0, `(.L_x_2) ;  /* 0x0000012000007945 */ /* 0x000fe20003800200 */
[----:B------:R-:W-:Y:S02]  /*0290*/  IMAD.MOV.U32 R10, RZ, RZ, R8 ;  /* 0x000000ffff0a7224 */ /* 0x000fe400078e0008 */
[----:B--2---:R-:W-:-:S13]  /*02a0*/  ISETP.EQ.OR P0, PT, R0, RZ, P0 ;  /* 0x000000ff0000720c */ /* 0x004fda0000702670 */
[----:B------:R-:W-:Y:S05]  /*02b0*/  @P0 BRA `(.L_x_3) ;  /* 0x0000000000380947 */ /* 0x000fea0003800000 */
[----:B------:R-:W-:Y:S01]  /*02c0*/  PRMT R9, R0, 0x7610, R9 ;  /* 0x0000761000097816 */ /* 0x000fe20000000009 */
[----:B------:R-:W-:-:S07]  /*02d0*/  IMAD.MOV.U32 R11, RZ, RZ, RZ ;  /* 0x000000ffff0b7224 */ /* 0x000fce00078e00ff */
.L_x_4:
[C---:B------:R-:W-:Y:S01]  /*02e0*/  IMAD.IADD R0, R11.reuse, 0x1, R8 ;  /* 0x000000010b007824 */ /* 0x040fe200078e0208 */
[----:B------:R-:W-:-:S04]  /*02f0*/  IADD3 R6, P1, PT, R11, R2, RZ ;  /* 0x000000020b067210 */ /* 0x000fc80007f3e0ff */
[----:B------:R-:W-:Y:S01]  /*0300*/  IADD3 R4, P0, PT, R0, R13, RZ ;  /* 0x0000000d00047210 */ /* 0x000fe20007f1e0ff */
[----:B------:R-:W-:-:S04]  /*0310*/  IMAD.X R7, RZ, RZ, R3, P1 ;  /* 0x000000ffff077224 */ /* 0x000fc800008e0603 */
[----:B------:R-:W-:-:S05]  /*0320*/  IMAD.X R5, RZ, RZ, R15, P0 ;  /* 0x000000ffff057224 */ /* 0x000fca00000e060f */
[----:B------:R0:W-:Y:S04]  /*0330*/  STG.E.U8 desc[UR4][R4.64], R9 ;  /* 0x0000000904007986 */ /* 0x0001e8000c101104 */
[----:B0-----:R-:W2:Y:S01]  /*0340*/  LDG.E.U8 R9, desc[UR4][R6.64+0x1] ;  /* 0x0000010406097981 */ /* 0x001ea2000c1e1100 */
[----:B------:R-:W-:Y:S01]  /*0350*/  ISETP.GE.U32.AND P0, PT, R0, 0x3e, PT ;  /* 0x0000003e0000780c */ /* 0x000fe20003f06070 */
[----:B------:R-:W-:-:S04]  /*0360*/  VIADD R11, R11, 0x1 ;  /* 0x000000010b0b7836 */ /* 0x000fc80000000000 */
[----:B------:R-:W-:Y:S01]  /*0370*/  IMAD.IADD R10, R11, 0x1, R8 ;  /* 0x000000010b0a7824 */ /* 0x000fe200078e0208 */
[----:B--2---:R-:W-:-:S13]  /*0380*/  ISETP.NE.AND P1, PT, R9, RZ, PT ;  /* 0x000000ff0900720c */ /* 0x004fda0003f25270 */
[----:B------:R-:W-:Y:S05]  /*0390*/  @!P0 BRA P1, `(.L_x_4) ;  /* 0xfffffffc00d08947 */ /* 0x000fea000083ffff */
.L_x_3:
[----:B------:R-:W-:Y:S05]  /*03a0*/  BSYNC.RECONVERGENT B0 ;  /* 0x0000000000007941 */ /* 0x000fea0003800200 */
.L_x_2:
[----:B------:R-:W-:-:S05]  /*03b0*/  IADD3 R2, P0, PT, R10, R13, RZ ;  /* 0x0000000d0a027210 */ /* 0x000fca0007f1e0ff */
[----:B------:R-:W-:-:S05]  /*03c0*/  IMAD.X R3, RZ, RZ, R15, P0 ;  /* 0x000000ffff037224 */ /* 0x000fca00000e060f */
[----:B------:R-:W-:Y:S01]  /*03d0*/  STG.E.U8 desc[UR4][R2.64], RZ ;  /* 0x000000ff02007986 */ /* 0x000fe2000c101104 */
[----:B------:R-:W-:Y:S05]  /*03e0*/  EXIT ;  /* 0x000000000000794d */ /* 0x000fea0003800000 */
.L_x_5:
[----:B------:R-:W-:-:S00]  /*03f0*/  BRA `(.L_x_5) ;  /* 0xfffffffc00fc7947 */ /* 0x000fc0000383ffff */
[----:B------:R-:W-:-:S00]  /*0400*/  NOP ;  /* 0x0000000000007918 */ /* 0x000fc00000000000 */
[----:B------:R-:W-:-:S00]  /*0410*/  NOP ;  /* 0x0000000000007918 */ /* 0x000fc00000000000 */
[----:B------:R-:W-:-:S00]  /*0420*/  NOP ;  /* 0x0000000000007918 */ /* 0x000fc00000000000 */
[----:B------:R-:W-:-:S00]  /*0430*/  NOP ;  /* 0x0000000000007918 */ /* 0x000fc00000000000 */
[----:B------:R-:W-:-:S00]  /*0440*/  NOP ;  /* 0x0000000000007918 */ /* 0x000fc00000000000 */
[----:B------:R-:W-:-:S00]  /*0450*/  NOP ;  /* 0x0000000000007918 */ /* 0x000fc00000000000 */
[----:B------:R-:W-:-:S00]  /*0460*/  NOP ;  /* 0x0000000000007918 */ /* 0x000fc00000000000 */
[----:B------:R-:W-:-:S00]  /*0470*/  NOP ;  /* 0x0000000000007918 */ /* 0x000fc00000000000 */
.L_x_6:


//--------------------- .nv.shared.reserved.0     --------------------------
	.section	.nv.shared.reserved.0,"aw",@nobits
	.weak		__nv_reservedSMEM_offset_0_alias
	.size		__nv_reservedSMEM_offset_0_alias, 0, 64
	.other		__nv_reservedSMEM_offset_0_alias,@"STO_CUDA_RESERVED_SHARED STV_DEFAULT"
__nv_reservedSMEM_offset_0_alias:
	.zero		0
	.zero		64


//--------------------- .nv.constant0._Z15generate_kernelPcS_PKci --------------------------
	.section	.nv.constant0._Z15generate_kernelPcS_PKci,"a",@progbits
	.sectionflags	@""
	.align	4
.nv.constant0._Z15generate_kernelPcS_PKci:
	.zero		924


//--------------------- SYMBOLS --------------------------

	.type		.nv.reservedSmem.offset0,@object
	.size		.nv.reservedSmem.offset0,0x4
